//
// Generated by NVIDIA NVVM Compiler
//
// Compiler Build ID: CL-36424714
// Cuda compilation tools, release 13.0, V13.0.88
// Based on NVVM 20.0.0
//

.version 9.0
.target sm_100
.address_size 64

	// .globl	_Z12test__kernelPfS_m

.visible .entry _Z12test__kernelPfS_m(
	.param .u64 .ptr .align 1 _Z12test__kernelPfS_m_param_0,
	.param .u64 .ptr .align 1 _Z12test__kernelPfS_m_param_1,
	.param .u64 _Z12test__kernelPfS_m_param_2
)
{
	.reg .b32 	%r<17>;
	.reg .b32 	%f<4>;
	.reg .b64 	%rd<8>;

	ld.param.u64 	%rd1, [_Z12test__kernelPfS_m_param_0];
	ld.param.u64 	%rd2, [_Z12test__kernelPfS_m_param_1];
	cvta.to.global.u64 	%rd3, %rd2;
	cvta.to.global.u64 	%rd4, %rd1;
	mov.u32 	%r1, %ctaid.x;
	mov.u32 	%r2, %ctaid.y;
	mov.u32 	%r3, %nctaid.x;
	mov.u32 	%r4, %nctaid.y;
	mov.u32 	%r5, %ctaid.z;
	mad.lo.s32 	%r6, %r5, %r4, %r2;
	mad.lo.s32 	%r7, %r6, %r3, %r1;
	mov.u32 	%r8, %ntid.x;
	mov.u32 	%r9, %ntid.y;
	mov.u32 	%r10, %ntid.z;
	mov.u32 	%r11, %tid.z;
	mov.u32 	%r12, %tid.y;
	mov.u32 	%r13, %tid.x;
	mad.lo.s32 	%r14, %r7, %r10, %r11;
	mad.lo.s32 	%r15, %r14, %r9, %r12;
	mad.lo.s32 	%r16, %r15, %r8, %r13;
	mul.wide.s32 	%rd5, %r16, 4;
	add.s64 	%rd6, %rd4, %rd5;
	ld.global.f32 	%f1, [%rd6];
	ld.global.f32 	%f2, [%rd6+4];
	mul.f32 	%f3, %f1, %f2;
	add.s64 	%rd7, %rd3, %rd5;
	st.global.f32 	[%rd7], %f3;
	ret;

}


// ===== COMPILED SASS (sm_100) =====

	.target	sm_100

	.elftype	@"ET_EXEC"


//--------------------- .note.nv.tkinfo           --------------------------
	.section	.note.nv.tkinfo,"",@"SHT_NOTE"
	.sectionflags	@"SHF_NOTE_NV_TKINFO"
	.tkinfo
        /*0018*/ 	.word	0x00000002
        /*0030*/ 	.string	""
        /*0030*/ 	.string	"ptxas"
        /*0030*/ 	.string	"Cuda compilation tools, release 13.0, V13.0.88"
        /*0030*/ 	.string	"Build cuda_13.0.r13.0/compiler.36424714_0"
        /*0030*/ 	.string	"-arch sm_100 -m 64 "



//--------------------- .note.nv.cuinfo           --------------------------
	.section	.note.nv.cuinfo,"",@"SHT_NOTE"
	.sectionflags	@"SHF_NOTE_NV_CUINFO"
        /*0018*/ 	.short	0x0002
        /*001a*/ 	.short	0x0064
        /*001c*/ 	.short	0x0082
	.zero		2


//--------------------- .nv.info                  --------------------------
	.section	.nv.info,"",@"SHT_CUDA_INFO"
	.align	4


	//----- nvinfo : EIATTR_REGCOUNT
	.align		4
        /*0000*/ 	.byte	0x04, 0x2f
        /*0002*/ 	.short	(.L_1 - .L_0)
	.align		4
.L_0:
        /*0004*/ 	.word	index@(_Z12test__kernelPfS_m)
        /*0008*/ 	.word	0x0000000c


	//----- nvinfo : EIATTR_FRAME_SIZE
	.align		4
.L_1:
        /*000c*/ 	.byte	0x04, 0x11
        /*000e*/ 	.short	(.L_3 - .L_2)
	.align		4
.L_2:
        /*0010*/ 	.word	index@(_Z12test__kernelPfS_m)
        /*0014*/ 	.word	0x00000000


	//----- nvinfo : EIATTR_MIN_STACK_SIZE
	.align		4
.L_3:
        /*0018*/ 	.byte	0x04, 0x12
        /*001a*/ 	.short	(.L_5 - .L_4)
	.align		4
.L_4:
        /*001c*/ 	.word	index@(_Z12test__kernelPfS_m)
        /*0020*/ 	.word	0x00000000
.L_5:


//--------------------- .nv.compat                --------------------------
	.section	.nv.compat,"",@"SHT_CUDA_COMPAT_INFO"
	.align	4
        /*0000*/ 	.byte	0x02, 0x09, 0x00, 0x00, 0x02, 0x02, 0x01, 0x00, 0x02, 0x05, 0x05, 0x00, 0x03, 0x07, 0x01, 0x01
        /*0010*/ 	.byte	0x02, 0x03, 0x00, 0x00, 0x02, 0x06, 0x01, 0x00, 0x04, 0x0b, 0x08, 0x00, 0x09, 0x00, 0x00, 0x00
        /*0020*/ 	.byte	0x00, 0x00, 0x00, 0x00


//--------------------- .nv.info._Z12test__kernelPfS_m --------------------------
	.section	.nv.info._Z12test__kernelPfS_m,"",@"SHT_CUDA_INFO"
	.sectionflags	@""
	.align	4


	//----- nvinfo : EIATTR_CUDA_API_VERSION
	.align		4
        /*0000*/ 	.byte	0x04, 0x37
        /*0002*/ 	.short	(.L_7 - .L_6)
.L_6:
        /*0004*/ 	.word	0x00000082


	//----- nvinfo : EIATTR_KPARAM_INFO
	.align		4
.L_7:
        /*0008*/ 	.byte	0x04, 0x17
        /*000a*/ 	.short	(.L_9 - .L_8)
.L_8:
        /*000c*/ 	.word	0x00000000
        /*0010*/ 	.short	0x0002
        /*0012*/ 	.short	0x0010
        /*0014*/ 	.byte	0x00, 0xf0, 0x21, 0x00


	//----- nvinfo : EIATTR_KPARAM_INFO
	.align		4
.L_9:
        /*0018*/ 	.byte	0x04, 0x17
        /*001a*/ 	.short	(.L_11 - .L_10)
.L_10:
        /*001c*/ 	.word	0x00000000
        /*0020*/ 	.short	0x0001
        /*0022*/ 	.short	0x0008
        /*0024*/ 	.byte	0x00, 0xf5, 0x21, 0x00


	//----- nvinfo : EIATTR_KPARAM_INFO
	.align		4
.L_11:
        /*0028*/ 	.byte	0x04, 0x17
        /*002a*/ 	.short	(.L_13 - .L_12)
.L_12:
        /*002c*/ 	.word	0x00000000
        /*0030*/ 	.short	0x0000
        /*0032*/ 	.short	0x0000
        /*0034*/ 	.byte	0x00, 0xf5, 0x21, 0x00


	//----- nvinfo : EIATTR_SPARSE_MMA_MASK
	.align		4
.L_13:
        /*0038*/ 	.byte	0x03, 0x50
        /*003a*/ 	.short	0x0000


	//----- nvinfo : EIATTR_MAXREG_COUNT
	.align		4
        /*003c*/ 	.byte	0x03, 0x1b
        /*003e*/ 	.short	0x00ff


	//----- nvinfo : EIATTR_MERCURY_ISA_VERSION
	.align		4
        /*0040*/ 	.byte	0x03, 0x5f
        /*0042*/ 	.short	0x0101


	//----- nvinfo : EIATTR_VRC_CTA_INIT_COUNT
	.align		4
        /*0044*/ 	.byte	0x02, 0x4a
	.zero		1
	.zero		1


	//----- nvinfo : EIATTR_EXIT_INSTR_OFFSETS
	.align		4
        /*0048*/ 	.byte	0x04, 0x1c
        /*004a*/ 	.short	(.L_15 - .L_14)


	//   ....[0]....
.L_14:
        /*004c*/ 	.word	0x000001a0


	//----- nvinfo : EIATTR_CBANK_PARAM_SIZE
	.align		4
.L_15:
        /*0050*/ 	.byte	0x03, 0x19
        /*0052*/ 	.short	0x0018


	//----- nvinfo : EIATTR_PARAM_CBANK
	.align		4
        /*0054*/ 	.byte	0x04, 0x0a
        /*0056*/ 	.short	(.L_17 - .L_16)
	.align		4
.L_16:
        /*0058*/ 	.word	index@(.nv.constant0._Z12test__kernelPfS_m)
        /*005c*/ 	.short	0x0380
        /*005e*/ 	.short	0x0018


	//----- nvinfo : EIATTR_SW_WAR
	.align		4
.L_17:
        /*0060*/ 	.byte	0x04, 0x36
        /*0062*/ 	.short	(.L_19 - .L_18)
.L_18:
        /*0064*/ 	.word	0x00000008
.L_19:


//--------------------- .nv.callgraph             --------------------------
	.section	.nv.callgraph,"",@"SHT_CUDA_CALLGRAPH"
	.align	4
	.sectionentsize	8
	.align		4
        /*0000*/ 	.word	0x00000000
	.align		4
        /*0004*/ 	.word	0xffffffff
	.align		4
        /*0008*/ 	.word	0x00000000
	.align		4
        /*000c*/ 	.word	0xfffffffe
	.align		4
        /*0010*/ 	.word	0x00000000
	.align		4
        /*0014*/ 	.word	0xfffffffd
	.align		4
        /*0018*/ 	.word	0x00000000
	.align		4
        /*001c*/ 	.word	0xfffffffc


//--------------------- .text._Z12test__kernelPfS_m --------------------------
	.section	.text._Z12test__kernelPfS_m,"ax",@progbits
	.align	128
        .global         _Z12test__kernelPfS_m
        .type           _Z12test__kernelPfS_m,@function
        .size           _Z12test__kernelPfS_m,(.L_x_1 - _Z12test__kernelPfS_m)
        .other          _Z12test__kernelPfS_m,@"STO_CUDA_ENTRY STV_DEFAULT"
_Z12test__kernelPfS_m:
.text._Z12test__kernelPfS_m:
[----:B------:R-:W-:Y:S08]  /*0000*/  LDC R1, c[0x0][0x37c] ;  /* 0x0000df00ff017b82 */ /* 0x000ff00000000800 */
[----:B------:R-:W-:Y:S01]  /*0010*/  S2UR UR4, SR_CTAID.Y ;  /* 0x00000000000479c3 */ /* 0x000fe20000002600 */
[----:B------:R-:W0:Y:S01]  /*0020*/  S2R R5, SR_TID.Z ;  /* 0x0000000000057919 */ /* 0x000e220000002300 */
[----:B------:R-:W1:Y:S01]  /*0030*/  LDCU UR6, c[0x0][0x370] ;  /* 0x00006e00ff0677ac */ /* 0x000e620008000800 */
[----:B------:R-:W2:Y:S01]  /*0040*/  S2R R7, SR_TID.Y ;  /* 0x0000000000077919 */ /* 0x000ea20000002200 */
[----:B------:R-:W3:Y:S04]  /*0050*/  LDCU UR7, c[0x0][0x374] ;  /* 0x00006e80ff0777ac */ /* 0x000ee80008000800 */
[----:B------:R-:W3:Y:S01]  /*0060*/  S2UR UR8, SR_CTAID.Z ;  /* 0x00000000000879c3 */ /* 0x000ee20000002700 */
[----:B------:R-:W4:Y:S01]  /*0070*/  S2R R9, SR_TID.X ;  /* 0x0000000000097919 */ /* 0x000f220000002100 */
[----:B------:R-:W4:Y:S01]  /*0080*/  LDCU UR9, c[0x0][0x360] ;  /* 0x00006c00ff0977ac */ /* 0x000f220008000800 */
[----:B------:R-:W2:Y:S05]  /*0090*/  LDCU UR10, c[0x0][0x364] ;  /* 0x00006c80ff0a77ac */ /* 0x000eaa0008000800 */
[----:B------:R-:W1:Y:S08]  /*00a0*/  S2UR UR5, SR_CTAID.X ;  /* 0x00000000000579c3 */ /* 0x000e700000002500 */
[----:B------:R-:W0:Y:S08]  /*00b0*/  LDC R0, c[0x0][0x368] ;  /* 0x0000da00ff007b82 */ /* 0x000e300000000800 */
[----:B------:R-:W5:Y:S01]  /*00c0*/  LDC.64 R2, c[0x0][0x380] ;  /* 0x0000e000ff027b82 */ /* 0x000f620000000a00 */
[----:B---3--:R-:W-:-:S04]  /*00d0*/  UIMAD UR4, UR7, UR8, UR4 ;  /* 0x00000008070472a4 */ /* 0x008fc8000f8e0204 */
[----:B-1----:R-:W-:Y:S01]  /*00e0*/  UIMAD UR4, UR4, UR6, UR5 ;  /* 0x00000006040472a4 */ /* 0x002fe2000f8e0205 */
[----:B------:R-:W1:Y:S05]  /*00f0*/  LDCU.64 UR6, c[0x0][0x358] ;  /* 0x00006b00ff0677ac */ /* 0x000e6a0008000a00 */
[----:B0-----:R-:W-:Y:S02]  /*0100*/  IMAD R0, R0, UR4, R5 ;  /* 0x0000000400007c24 */ /* 0x001fe4000f8e0205 */
[----:B------:R-:W0:Y:S02]  /*0110*/  LDC.64 R4, c[0x0][0x388] ;  /* 0x0000e200ff047b82 */ /* 0x000e240000000a00 */
[----:B--2---:R-:W-:-:S04]  /*0120*/  IMAD R0, R0, UR10, R7 ;  /* 0x0000000a00007c24 */ /* 0x004fc8000f8e0207 */
[----:B----4-:R-:W-:-:S04]  /*0130*/  IMAD R7, R0, UR9, R9 ;  /* 0x0000000900077c24 */ /* 0x010fc8000f8e0209 */
[----:B-----5:R-:W-:-:S05]  /*0140*/  IMAD.WIDE R2, R7, 0x4, R2 ;  /* 0x0000000407027825 */ /* 0x020fca00078e0202 */
[----:B-1----:R-:W2:Y:S04]  /*0150*/  LDG.E R0, desc[UR6][R2.64] ;  /* 0x0000000602007981 */ /* 0x002ea8000c1e1900 */
[----:B------:R-:W2:Y:S01]  /*0160*/  LDG.E R9, desc[UR6][R2.64+0x4] ;  /* 0x0000040602097981 */ /* 0x000ea2000c1e1900 */
[----:B0-----:R-:W-:-:S04]  /*0170*/  IMAD.WIDE R4, R7, 0x4, R4 ;  /* 0x0000000407047825 */ /* 0x001fc800078e0204 */
[----:B--2---:R-:W-:-:S05]  /*0180*/  FMUL R9, R0, R9 ;  /* 0x0000000900097220 */ /* 0x004fca0000400000 */
[----:B------:R-:W-:Y:S01]  /*0190*/  STG.E desc[UR6][R4.64], R9 ;  /* 0x0000000904007986 */ /* 0x000fe2000c101906 */
[----:B------:R-:W-:Y:S05]  /*01a0*/  EXIT ;  /* 0x000000000000794d */ /* 0x000fea0003800000 */
.L_x_0:
[----:B------:R-:W-:-:S00]  /*01b0*/  BRA `(.L_x_0) ;  /* 0xfffffffc00fc7947 */ /* 0x000fc0000383ffff */
[----:B------:R-:W-:-:S00]  /*01c0*/  NOP ;  /* 0x0000000000007918 */ /* 0x000fc00000000000 */
        /* <DEDUP_REMOVED lines=11> */
.L_x_1:


//--------------------- .nv.shared.reserved.0     --------------------------
	.section	.nv.shared.reserved.0,"aw",@nobits
	.weak		__nv_reservedSMEM_offset_0_alias
	.size		__nv_reservedSMEM_offset_0_alias, 0, 64
	.other		__nv_reservedSMEM_offset_0_alias,@"STO_CUDA_RESERVED_SHARED STV_DEFAULT"
__nv_reservedSMEM_offset_0_alias:
	.zero		0
	.zero		64


//--------------------- .nv.constant0._Z12test__kernelPfS_m --------------------------
	.section	.nv.constant0._Z12test__kernelPfS_m,"a",@progbits
	.sectionflags	@""
	.align	4
.nv.constant0._Z12test__kernelPfS_m:
	.zero		920


//--------------------- SYMBOLS --------------------------

	.type		.nv.reservedSmem.offset0,@object
	.size		.nv.reservedSmem.offset0,0x4
